//
// Generated by NVIDIA NVVM Compiler
//
// Compiler Build ID: CL-36424714
// Cuda compilation tools, release 13.0, V13.0.88
// Based on NVVM 20.0.0
//

.version 9.0
.target sm_100
.address_size 64

	// .globl	_Z3addiPfS_S_
.extern .func  (.param .b32 func_retval0) vprintf
(
	.param .b64 vprintf_param_0,
	.param .b64 vprintf_param_1
)
;
.global .align 1 .b8 $str[48] = {98, 108, 111, 99, 107, 68, 105, 109, 46, 120, 32, 61, 32, 37, 100, 44, 32, 98, 108, 111, 99, 107, 73, 100, 120, 46, 120, 61, 37, 100, 44, 32, 116, 104, 114, 101, 97, 100, 73, 100, 120, 46, 120, 61, 37, 100, 10};

.visible .entry _Z3addiPfS_S_(
	.param .u32 _Z3addiPfS_S__param_0,
	.param .u64 .ptr .align 1 _Z3addiPfS_S__param_1,
	.param .u64 .ptr .align 1 _Z3addiPfS_S__param_2,
	.param .u64 .ptr .align 1 _Z3addiPfS_S__param_3
)
{
	.local .align 8 .b8 	__local_depot0[16];
	.reg .b64 	%SP;
	.reg .b64 	%SPL;
	.reg .pred 	%p<2>;
	.reg .b32 	%r<8>;
	.reg .b32 	%f<4>;
	.reg .b64 	%rd<15>;

	mov.u64 	%SPL, __local_depot0;
	cvta.local.u64 	%SP, %SPL;
	ld.param.u32 	%r2, [_Z3addiPfS_S__param_0];
	ld.param.u64 	%rd1, [_Z3addiPfS_S__param_1];
	ld.param.u64 	%rd2, [_Z3addiPfS_S__param_2];
	ld.param.u64 	%rd3, [_Z3addiPfS_S__param_3];
	add.u64 	%rd4, %SP, 0;
	add.u64 	%rd5, %SPL, 0;
	mov.u32 	%r3, %ctaid.x;
	mov.u32 	%r4, %ntid.x;
	mov.u32 	%r5, %tid.x;
	mad.lo.s32 	%r1, %r3, %r4, %r5;
	st.local.v2.u32 	[%rd5], {%r4, %r3};
	st.local.u32 	[%rd5+8], %r5;
	mov.u64 	%rd6, $str;
	cvta.global.u64 	%rd7, %rd6;
	{ // callseq 0, 0
	.param .b64 param0;
	st.param.b64 	[param0], %rd7;
	.param .b64 param1;
	st.param.b64 	[param1], %rd4;
	.param .b32 retval0;
	call.uni (retval0), 
	vprintf, 
	(
	param0, 
	param1
	);
	ld.param.b32 	%r6, [retval0];
	} // callseq 0
	setp.ge.s32 	%p1, %r1, %r2;
	@%p1 bra 	$L__BB0_2;
	cvta.to.global.u64 	%rd8, %rd1;
	cvta.to.global.u64 	%rd9, %rd2;
	cvta.to.global.u64 	%rd10, %rd3;
	mul.wide.s32 	%rd11, %r1, 4;
	add.s64 	%rd12, %rd8, %rd11;
	ld.global.f32 	%f1, [%rd12];
	add.s64 	%rd13, %rd9, %rd11;
	ld.global.f32 	%f2, [%rd13];
	add.f32 	%f3, %f1, %f2;
	add.s64 	%rd14, %rd10, %rd11;
	st.global.f32 	[%rd14], %f3;
$L__BB0_2:
	ret;

}


// ===== COMPILED SASS (sm_100) =====

	.target	sm_100

	.elftype	@"ET_EXEC"


//--------------------- .note.nv.tkinfo           --------------------------
	.section	.note.nv.tkinfo,"",@"SHT_NOTE"
	.sectionflags	@"SHF_NOTE_NV_TKINFO"
	.tkinfo
        /*0018*/ 	.word	0x00000002
        /*0030*/ 	.string	""
        /*0030*/ 	.string	"ptxas"
        /*0030*/ 	.string	"Cuda compilation tools, release 13.0, V13.0.88"
        /*0030*/ 	.string	"Build cuda_13.0.r13.0/compiler.36424714_0"
        /*0030*/ 	.string	"-arch sm_100 -m 64 "



//--------------------- .note.nv.cuinfo           --------------------------
	.section	.note.nv.cuinfo,"",@"SHT_NOTE"
	.sectionflags	@"SHF_NOTE_NV_CUINFO"
        /*0018*/ 	.short	0x0002
        /*001a*/ 	.short	0x0064
        /*001c*/ 	.short	0x0082
	.zero		2


//--------------------- .nv.info                  --------------------------
	.section	.nv.info,"",@"SHT_CUDA_INFO"
	.align	4


	//----- nvinfo : EIATTR_REGCOUNT
	.align		4
        /*0000*/ 	.byte	0x04, 0x2f
        /*0002*/ 	.short	(.L_2 - .L_1)
	.align		4
.L_1:
        /*0004*/ 	.word	index@(_Z3addiPfS_S_)
        /*0008*/ 	.word	0x00000018


	//----- nvinfo : EIATTR_FRAME_SIZE
	.align		4
.L_2:
        /*000c*/ 	.byte	0x04, 0x11
        /*000e*/ 	.short	(.L_4 - .L_3)
	.align		4
.L_3:
        /*0010*/ 	.word	index@(_Z3addiPfS_S_)
        /*0014*/ 	.word	0x00000010


	//----- nvinfo : EIATTR_MIN_STACK_SIZE
	.align		4
.L_4:
        /*0018*/ 	.byte	0x04, 0x12
        /*001a*/ 	.short	(.L_6 - .L_5)
	.align		4
.L_5:
        /*001c*/ 	.word	index@(_Z3addiPfS_S_)
        /*0020*/ 	.word	0x00000010
.L_6:


//--------------------- .nv.compat                --------------------------
	.section	.nv.compat,"",@"SHT_CUDA_COMPAT_INFO"
	.align	4
        /*0000*/ 	.byte	0x02, 0x09, 0x00, 0x00, 0x02, 0x02, 0x01, 0x00, 0x02, 0x05, 0x05, 0x00, 0x03, 0x07, 0x01, 0x01
        /*0010*/ 	.byte	0x02, 0x03, 0x00, 0x00, 0x02, 0x06, 0x01, 0x00, 0x04, 0x0b, 0x08, 0x00, 0x09, 0x00, 0x00, 0x00
        /*0020*/ 	.byte	0x00, 0x00, 0x00, 0x00


//--------------------- .nv.info._Z3addiPfS_S_    --------------------------
	.section	.nv.info._Z3addiPfS_S_,"",@"SHT_CUDA_INFO"
	.sectionflags	@""
	.align	4


	//----- nvinfo : EIATTR_CUDA_API_VERSION
	.align		4
        /*0000*/ 	.byte	0x04, 0x37
        /*0002*/ 	.short	(.L_8 - .L_7)
.L_7:
        /*0004*/ 	.word	0x00000082


	//----- nvinfo : EIATTR_KPARAM_INFO
	.align		4
.L_8:
        /*0008*/ 	.byte	0x04, 0x17
        /*000a*/ 	.short	(.L_10 - .L_9)
.L_9:
        /*000c*/ 	.word	0x00000000
        /*0010*/ 	.short	0x0003
        /*0012*/ 	.short	0x0018
        /*0014*/ 	.byte	0x00, 0xf5, 0x21, 0x00


	//----- nvinfo : EIATTR_KPARAM_INFO
	.align		4
.L_10:
        /*0018*/ 	.byte	0x04, 0x17
        /*001a*/ 	.short	(.L_12 - .L_11)
.L_11:
        /*001c*/ 	.word	0x00000000
        /*0020*/ 	.short	0x0002
        /*0022*/ 	.short	0x0010
        /*0024*/ 	.byte	0x00, 0xf5, 0x21, 0x00


	//----- nvinfo : EIATTR_KPARAM_INFO
	.align		4
.L_12:
        /*0028*/ 	.byte	0x04, 0x17
        /*002a*/ 	.short	(.L_14 - .L_13)
.L_13:
        /*002c*/ 	.word	0x00000000
        /*0030*/ 	.short	0x0001
        /*0032*/ 	.short	0x0008
        /*0034*/ 	.byte	0x00, 0xf5, 0x21, 0x00


	//----- nvinfo : EIATTR_KPARAM_INFO
	.align		4
.L_14:
        /*0038*/ 	.byte	0x04, 0x17
        /*003a*/ 	.short	(.L_16 - .L_15)
.L_15:
        /*003c*/ 	.word	0x00000000
        /*0040*/ 	.short	0x0000
        /*0042*/ 	.short	0x0000
        /*0044*/ 	.byte	0x00, 0xf0, 0x11, 0x00


	//----- nvinfo : EIATTR_SPARSE_MMA_MASK
	.align		4
.L_16:
        /*0048*/ 	.byte	0x03, 0x50
        /*004a*/ 	.short	0x0000


	//----- nvinfo : EIATTR_MAXREG_COUNT
	.align		4
        /*004c*/ 	.byte	0x03, 0x1b
        /*004e*/ 	.short	0x00ff


	//----- nvinfo : EIATTR_EXTERNS
	.align		4
        /*0050*/ 	.byte	0x04, 0x0f
        /*0052*/ 	.short	(.L_18 - .L_17)


	//   ....[0]....
	.align		4
.L_17:
        /*0054*/ 	.word	index@(vprintf)


	//----- nvinfo : EIATTR_MERCURY_ISA_VERSION
	.align		4
.L_18:
        /*0058*/ 	.byte	0x03, 0x5f
        /*005a*/ 	.short	0x0101


	//----- nvinfo : EIATTR_VRC_CTA_INIT_COUNT
	.align		4
        /*005c*/ 	.byte	0x02, 0x4a
	.zero		1
	.zero		1


	//----- nvinfo : EIATTR_SYSCALL_OFFSETS
	.align		4
        /*0060*/ 	.byte	0x04, 0x46
        /*0062*/ 	.short	(.L_20 - .L_19)


	//   ....[0]....
.L_19:
        /*0064*/ 	.word	0x00000120


	//----- nvinfo : EIATTR_EXIT_INSTR_OFFSETS
	.align		4
.L_20:
        /*0068*/ 	.byte	0x04, 0x1c
        /*006a*/ 	.short	(.L_22 - .L_21)


	//   ....[0]....
.L_21:
        /*006c*/ 	.word	0x00000150


	//   ....[1]....
        /*0070*/ 	.word	0x00000210


	//----- nvinfo : EIATTR_CRS_STACK_SIZE
	.align		4
.L_22:
        /*0074*/ 	.byte	0x04, 0x1e
        /*0076*/ 	.short	(.L_24 - .L_23)
.L_23:
        /*0078*/ 	.word	0x00000000


	//----- nvinfo : EIATTR_CBANK_PARAM_SIZE
	.align		4
.L_24:
        /*007c*/ 	.byte	0x03, 0x19
        /*007e*/ 	.short	0x0020


	//----- nvinfo : EIATTR_PARAM_CBANK
	.align		4
        /*0080*/ 	.byte	0x04, 0x0a
        /*0082*/ 	.short	(.L_26 - .L_25)
	.align		4
.L_25:
        /*0084*/ 	.word	index@(.nv.constant0._Z3addiPfS_S_)
        /*0088*/ 	.short	0x0380
        /*008a*/ 	.short	0x0020


	//----- nvinfo : EIATTR_SW_WAR
	.align		4
.L_26:
        /*008c*/ 	.byte	0x04, 0x36
        /*008e*/ 	.short	(.L_28 - .L_27)
.L_27:
        /*0090*/ 	.word	0x00000008
.L_28:


//--------------------- .nv.callgraph             --------------------------
	.section	.nv.callgraph,"",@"SHT_CUDA_CALLGRAPH"
	.align	4
	.sectionentsize	8
	.align		4
        /*0000*/ 	.word	0x00000000
	.align		4
        /*0004*/ 	.word	0xffffffff
	.align		4
        /*0008*/ 	.word	index@(_Z3addiPfS_S_)
	.align		4
        /*000c*/ 	.word	index@(vprintf)
	.align		4
        /*0010*/ 	.word	0x00000000
	.align		4
        /*0014*/ 	.word	0xfffffffe
	.align		4
        /*0018*/ 	.word	0x00000000
	.align		4
        /*001c*/ 	.word	0xfffffffd
	.align		4
        /*0020*/ 	.word	0x00000000
	.align		4
        /*0024*/ 	.word	0xfffffffc


//--------------------- .nv.constant4             --------------------------
	.section	.nv.constant4,"a",@progbits
	.align	8
	.align		8
.nv.constant4:
        /*0000*/ 	.dword	vprintf
	.align		8
        /*0008*/ 	.dword	$str


//--------------------- .text._Z3addiPfS_S_       --------------------------
	.section	.text._Z3addiPfS_S_,"ax",@progbits
	.align	128
        .global         _Z3addiPfS_S_
        .type           _Z3addiPfS_S_,@function
        .size           _Z3addiPfS_S_,(.L_x_2 - _Z3addiPfS_S_)
        .other          _Z3addiPfS_S_,@"STO_CUDA_ENTRY STV_DEFAULT"
_Z3addiPfS_S_:
.text._Z3addiPfS_S_:
[----:B------:R-:W0:Y:S01]  /*0000*/  LDC R1, c[0x0][0x37c] ;  /* 0x0000df00ff017b82 */ /* 0x000e220000000800 */
[----:B------:R-:W1:Y:S01]  /*0010*/  S2R R12, SR_TID.X ;  /* 0x00000000000c7919 */ /* 0x000e620000002100 */
[----:B------:R-:W2:Y:S06]  /*0020*/  LDCU UR5, c[0x0][0x2fc] ;  /* 0x00005f80ff0577ac */ /* 0x000eac0008000800 */
[----:B------:R-:W3:Y:S01]  /*0030*/  LDC R10, c[0x0][0x360] ;  /* 0x0000d800ff0a7b82 */ /* 0x000ee20000000800 */
[----:B0-----:R-:W-:Y:S01]  /*0040*/  IADD3 R1, PT, PT, R1, -0x10, RZ ;  /* 0xfffffff001017810 */ /* 0x001fe20007ffe0ff */
[----:B------:R-:W3:Y:S01]  /*0050*/  S2R R11, SR_CTAID.X ;  /* 0x00000000000b7919 */ /* 0x000ee20000002500 */
[----:B------:R-:W-:Y:S01]  /*0060*/  MOV R0, 0x0 ;  /* 0x0000000000007802 */ /* 0x000fe20000000f00 */
[----:B------:R-:W0:Y:S04]  /*0070*/  LDCU UR4, c[0x0][0x2f8] ;  /* 0x00005f00ff0477ac */ /* 0x000e280008000800 */
[----:B------:R4:W4:Y:S01]  /*0080*/  LDC.64 R8, c[0x4][R0] ;  /* 0x0100000000087b82 */ /* 0x0009220000000a00 */
[----:B------:R-:W5:Y:S01]  /*0090*/  LDCU.64 UR6, c[0x4][0x8] ;  /* 0x01000100ff0677ac */ /* 0x000f620008000a00 */
[----:B0-----:R-:W-:-:S04]  /*00a0*/  IADD3 R6, P0, PT, R1, UR4, RZ ;  /* 0x0000000401067c10 */ /* 0x001fc8000ff1e0ff */
[----:B--2---:R-:W-:Y:S02]  /*00b0*/  IADD3.X R7, PT, PT, RZ, UR5, RZ, P0, !PT ;  /* 0x00000005ff077c10 */ /* 0x004fe400087fe4ff */
[----:B-----5:R-:W-:Y:S01]  /*00c0*/  MOV R4, UR6 ;  /* 0x0000000600047c02 */ /* 0x020fe20008000f00 */
[----:B-1----:R0:W-:Y:S01]  /*00d0*/  STL [R1+0x8], R12 ;  /* 0x0000080c01007387 */ /* 0x0021e20000100800 */
[----:B------:R-:W-:-:S03]  /*00e0*/  MOV R5, UR7 ;  /* 0x0000000700057c02 */ /* 0x000fc60008000f00 */
[----:B---3--:R0:W-:Y:S01]  /*00f0*/  STL.64 [R1], R10 ;  /* 0x0000000a01007387 */ /* 0x0081e20000100a00 */
[----:B------:R-:W-:-:S07]  /*0100*/  IMAD R2, R11, R10, R12 ;  /* 0x0000000a0b027224 */ /* 0x000fce00078e020c */
[----:B------:R-:W-:-:S07]  /*0110*/  LEPC R20, `(.L_x_0) ;  /* 0x000000001014794e */ /* 0x000fce0000000000 */
[----:B0---4-:R-:W-:Y:S05]  /*0120*/  CALL.ABS.NOINC R8 ;  /* 0x0000000008007343 */ /* 0x011fea0003c00000 */
.L_x_0:
[----:B------:R-:W0:Y:S02]  /*0130*/  LDCU UR4, c[0x0][0x380] ;  /* 0x00007000ff0477ac */ /* 0x000e240008000800 */
[----:B0-----:R-:W-:-:S13]  /*0140*/  ISETP.GE.AND P0, PT, R2, UR4, PT ;  /* 0x0000000402007c0c */ /* 0x001fda000bf06270 */
[----:B------:R-:W-:Y:S05]  /*0150*/  @P0 EXIT ;  /* 0x000000000000094d */ /* 0x000fea0003800000 */
[----:B------:R-:W0:Y:S01]  /*0160*/  LDC.64 R4, c[0x0][0x388] ;  /* 0x0000e200ff047b82 */ /* 0x000e220000000a00 */
[----:B------:R-:W1:Y:S07]  /*0170*/  LDCU.64 UR4, c[0x0][0x358] ;  /* 0x00006b00ff0477ac */ /* 0x000e6e0008000a00 */
[----:B------:R-:W2:Y:S08]  /*0180*/  LDC.64 R6, c[0x0][0x390] ;  /* 0x0000e400ff067b82 */ /* 0x000eb00000000a00 */
[----:B------:R-:W3:Y:S01]  /*0190*/  LDC.64 R8, c[0x0][0x398] ;  /* 0x0000e600ff087b82 */ /* 0x000ee20000000a00 */
[----:B0-----:R-:W-:-:S06]  /*01a0*/  IMAD.WIDE R4, R2, 0x4, R4 ;  /* 0x0000000402047825 */ /* 0x001fcc00078e0204 */
[----:B-1----:R-:W4:Y:S01]  /*01b0*/  LDG.E R4, desc[UR4][R4.64] ;  /* 0x0000000404047981 */ /* 0x002f22000c1e1900 */
[----:B--2---:R-:W-:-:S06]  /*01c0*/  IMAD.WIDE R6, R2, 0x4, R6 ;  /* 0x0000000402067825 */ /* 0x004fcc00078e0206 */
[----:B------:R-:W4:Y:S01]  /*01d0*/  LDG.E R7, desc[UR4][R6.64] ;  /* 0x0000000406077981 */ /* 0x000f22000c1e1900 */
[----:B---3--:R-:W-:-:S04]  /*01e0*/  IMAD.WIDE R2, R2, 0x4, R8 ;  /* 0x0000000402027825 */ /* 0x008fc800078e0208 */
[----:B----4-:R-:W-:-:S05]  /*01f0*/  FADD R9, R4, R7 ;  /* 0x0000000704097221 */ /* 0x010fca0000000000 */
[----:B------:R-:W-:Y:S01]  /*0200*/  STG.E desc[UR4][R2.64], R9 ;  /* 0x0000000902007986 */ /* 0x000fe2000c101904 */
[----:B------:R-:W-:Y:S05]  /*0210*/  EXIT ;  /* 0x000000000000794d */ /* 0x000fea0003800000 */
.L_x_1:
[----:B------:R-:W-:-:S00]  /*0220*/  BRA `(.L_x_1) ;  /* 0xfffffffc00fc7947 */ /* 0x000fc0000383ffff */
[----:B------:R-:W-:-:S00]  /*0230*/  NOP ;  /* 0x0000000000007918 */ /* 0x000fc00000000000 */
        /* <DEDUP_REMOVED lines=12> */
.L_x_2:


//--------------------- .nv.global.init           --------------------------
	.section	.nv.global.init,"aw",@progbits
.nv.global.init:
	.type		$str,@object
	.size		$str,(.L_0 - $str)
$str:
        /*0000*/ 	.byte	0x62, 0x6c, 0x6f, 0x63, 0x6b, 0x44, 0x69, 0x6d, 0x2e, 0x78, 0x20, 0x3d, 0x20, 0x25, 0x64, 0x2c
        /*0010*/ 	.byte	0x20, 0x62, 0x6c, 0x6f, 0x63, 0x6b, 0x49, 0x64, 0x78, 0x2e, 0x78, 0x3d, 0x25, 0x64, 0x2c, 0x20
        /*0020*/ 	.byte	0x74, 0x68, 0x72, 0x65, 0x61, 0x64, 0x49, 0x64, 0x78, 0x2e, 0x78, 0x3d, 0x25, 0x64, 0x0a, 0x00
.L_0:


//--------------------- .nv.shared.reserved.0     --------------------------
	.section	.nv.shared.reserved.0,"aw",@nobits
	.weak		__nv_reservedSMEM_offset_0_alias
	.size		__nv_reservedSMEM_offset_0_alias, 0, 64
	.other		__nv_reservedSMEM_offset_0_alias,@"STO_CUDA_RESERVED_SHARED STV_DEFAULT"
__nv_reservedSMEM_offset_0_alias:
	.zero		0
	.zero		64


//--------------------- .nv.constant0._Z3addiPfS_S_ --------------------------
	.section	.nv.constant0._Z3addiPfS_S_,"a",@progbits
	.sectionflags	@""
	.align	4
.nv.constant0._Z3addiPfS_S_:
	.zero		928


//--------------------- SYMBOLS --------------------------

	.type		.nv.reservedSmem.offset0,@object
	.size		.nv.reservedSmem.offset0,0x4
	.type		vprintf,@function
